//
// Generated by NVIDIA NVVM Compiler
//
// Compiler Build ID: CL-36424714
// Cuda compilation tools, release 13.0, V13.0.88
// Based on NVVM 20.0.0
//

.version 9.0
.target sm_100
.address_size 64

	// .globl	_Z6kernelv
.extern .func  (.param .b32 func_retval0) vprintf
(
	.param .b64 vprintf_param_0,
	.param .b64 vprintf_param_1
)
;
.global .align 1 .b8 $str[65] = {66, 108, 111, 99, 107, 32, 40, 37, 100, 44, 37, 100, 44, 37, 100, 41, 32, 111, 102, 32, 40, 37, 100, 44, 37, 100, 44, 37, 100, 41, 44, 32, 84, 104, 114, 101, 97, 100, 32, 40, 37, 100, 44, 37, 100, 44, 37, 100, 41, 32, 111, 102, 32, 40, 37, 100, 44, 37, 100, 44, 37, 100, 41, 10};

.visible .entry _Z6kernelv()
{
	.local .align 16 .b8 	__local_depot0[48];
	.reg .b64 	%SP;
	.reg .b64 	%SPL;
	.reg .b32 	%r<15>;
	.reg .b64 	%rd<5>;

	mov.u64 	%SPL, __local_depot0;
	cvta.local.u64 	%SP, %SPL;
	add.u64 	%rd1, %SP, 0;
	add.u64 	%rd2, %SPL, 0;
	mov.u32 	%r1, %ctaid.x;
	mov.u32 	%r2, %ctaid.y;
	mov.u32 	%r3, %ctaid.z;
	mov.u32 	%r4, %nctaid.x;
	mov.u32 	%r5, %nctaid.y;
	mov.u32 	%r6, %nctaid.z;
	mov.u32 	%r7, %tid.x;
	mov.u32 	%r8, %tid.y;
	mov.u32 	%r9, %tid.z;
	mov.u32 	%r10, %ntid.x;
	mov.u32 	%r11, %ntid.y;
	mov.u32 	%r12, %ntid.z;
	st.local.v4.u32 	[%rd2], {%r1, %r2, %r3, %r4};
	st.local.v4.u32 	[%rd2+16], {%r5, %r6, %r7, %r8};
	st.local.v4.u32 	[%rd2+32], {%r9, %r10, %r11, %r12};
	mov.u64 	%rd3, $str;
	cvta.global.u64 	%rd4, %rd3;
	{ // callseq 0, 0
	.param .b64 param0;
	st.param.b64 	[param0], %rd4;
	.param .b64 param1;
	st.param.b64 	[param1], %rd1;
	.param .b32 retval0;
	call.uni (retval0), 
	vprintf, 
	(
	param0, 
	param1
	);
	ld.param.b32 	%r13, [retval0];
	} // callseq 0
	ret;

}


// ===== COMPILED SASS (sm_100) =====

	.target	sm_100

	.elftype	@"ET_EXEC"


//--------------------- .note.nv.tkinfo           --------------------------
	.section	.note.nv.tkinfo,"",@"SHT_NOTE"
	.sectionflags	@"SHF_NOTE_NV_TKINFO"
	.tkinfo
        /*0018*/ 	.word	0x00000002
        /*0030*/ 	.string	""
        /*0030*/ 	.string	"ptxas"
        /*0030*/ 	.string	"Cuda compilation tools, release 13.0, V13.0.88"
        /*0030*/ 	.string	"Build cuda_13.0.r13.0/compiler.36424714_0"
        /*0030*/ 	.string	"-arch sm_100 -m 64 "



//--------------------- .note.nv.cuinfo           --------------------------
	.section	.note.nv.cuinfo,"",@"SHT_NOTE"
	.sectionflags	@"SHF_NOTE_NV_CUINFO"
        /*0018*/ 	.short	0x0002
        /*001a*/ 	.short	0x0064
        /*001c*/ 	.short	0x0082
	.zero		2


//--------------------- .nv.info                  --------------------------
	.section	.nv.info,"",@"SHT_CUDA_INFO"
	.align	4


	//----- nvinfo : EIATTR_REGCOUNT
	.align		4
        /*0000*/ 	.byte	0x04, 0x2f
        /*0002*/ 	.short	(.L_2 - .L_1)
	.align		4
.L_1:
        /*0004*/ 	.word	index@(_Z6kernelv)
        /*0008*/ 	.word	0x00000018


	//----- nvinfo : EIATTR_FRAME_SIZE
	.align		4
.L_2:
        /*000c*/ 	.byte	0x04, 0x11
        /*000e*/ 	.short	(.L_4 - .L_3)
	.align		4
.L_3:
        /*0010*/ 	.word	index@(_Z6kernelv)
        /*0014*/ 	.word	0x00000030


	//----- nvinfo : EIATTR_MIN_STACK_SIZE
	.align		4
.L_4:
        /*0018*/ 	.byte	0x04, 0x12
        /*001a*/ 	.short	(.L_6 - .L_5)
	.align		4
.L_5:
        /*001c*/ 	.word	index@(_Z6kernelv)
        /*0020*/ 	.word	0x00000030
.L_6:


//--------------------- .nv.compat                --------------------------
	.section	.nv.compat,"",@"SHT_CUDA_COMPAT_INFO"
	.align	4
        /*0000*/ 	.byte	0x02, 0x09, 0x00, 0x00, 0x02, 0x02, 0x01, 0x00, 0x02, 0x05, 0x05, 0x00, 0x03, 0x07, 0x01, 0x01
        /*0010*/ 	.byte	0x02, 0x03, 0x00, 0x00, 0x02, 0x06, 0x01, 0x00, 0x04, 0x0b, 0x08, 0x00, 0x09, 0x00, 0x00, 0x00
        /*0020*/ 	.byte	0x00, 0x00, 0x00, 0x00


//--------------------- .nv.info._Z6kernelv       --------------------------
	.section	.nv.info._Z6kernelv,"",@"SHT_CUDA_INFO"
	.sectionflags	@""
	.align	4


	//----- nvinfo : EIATTR_CUDA_API_VERSION
	.align		4
        /*0000*/ 	.byte	0x04, 0x37
        /*0002*/ 	.short	(.L_8 - .L_7)
.L_7:
        /*0004*/ 	.word	0x00000082


	//----- nvinfo : EIATTR_SPARSE_MMA_MASK
	.align		4
.L_8:
        /*0008*/ 	.byte	0x03, 0x50
        /*000a*/ 	.short	0x0000


	//----- nvinfo : EIATTR_MAXREG_COUNT
	.align		4
        /*000c*/ 	.byte	0x03, 0x1b
        /*000e*/ 	.short	0x00ff


	//----- nvinfo : EIATTR_EXTERNS
	.align		4
        /*0010*/ 	.byte	0x04, 0x0f
        /*0012*/ 	.short	(.L_10 - .L_9)


	//   ....[0]....
	.align		4
.L_9:
        /*0014*/ 	.word	index@(vprintf)


	//----- nvinfo : EIATTR_MERCURY_ISA_VERSION
	.align		4
.L_10:
        /*0018*/ 	.byte	0x03, 0x5f
        /*001a*/ 	.short	0x0101


	//----- nvinfo : EIATTR_VRC_CTA_INIT_COUNT
	.align		4
        /*001c*/ 	.byte	0x02, 0x4a
	.zero		1
	.zero		1


	//----- nvinfo : EIATTR_SYSCALL_OFFSETS
	.align		4
        /*0020*/ 	.byte	0x04, 0x46
        /*0022*/ 	.short	(.L_12 - .L_11)


	//   ....[0]....
.L_11:
        /*0024*/ 	.word	0x000001b0


	//----- nvinfo : EIATTR_EXIT_INSTR_OFFSETS
	.align		4
.L_12:
        /*0028*/ 	.byte	0x04, 0x1c
        /*002a*/ 	.short	(.L_14 - .L_13)


	//   ....[0]....
.L_13:
        /*002c*/ 	.word	0x000001c0


	//----- nvinfo : EIATTR_SW_WAR
	.align		4
.L_14:
        /*0030*/ 	.byte	0x04, 0x36
        /*0032*/ 	.short	(.L_16 - .L_15)
.L_15:
        /*0034*/ 	.word	0x00000008
.L_16:


//--------------------- .nv.callgraph             --------------------------
	.section	.nv.callgraph,"",@"SHT_CUDA_CALLGRAPH"
	.align	4
	.sectionentsize	8
	.align		4
        /*0000*/ 	.word	0x00000000
	.align		4
        /*0004*/ 	.word	0xffffffff
	.align		4
        /*0008*/ 	.word	index@(_Z6kernelv)
	.align		4
        /*000c*/ 	.word	index@(vprintf)
	.align		4
        /*0010*/ 	.word	0x00000000
	.align		4
        /*0014*/ 	.word	0xfffffffe
	.align		4
        /*0018*/ 	.word	0x00000000
	.align		4
        /*001c*/ 	.word	0xfffffffd
	.align		4
        /*0020*/ 	.word	0x00000000
	.align		4
        /*0024*/ 	.word	0xfffffffc


//--------------------- .nv.constant4             --------------------------
	.section	.nv.constant4,"a",@progbits
	.align	8
	.align		8
.nv.constant4:
        /*0000*/ 	.dword	vprintf
	.align		8
        /*0008*/ 	.dword	$str


//--------------------- .text._Z6kernelv          --------------------------
	.section	.text._Z6kernelv,"ax",@progbits
	.align	128
        .global         _Z6kernelv
        .type           _Z6kernelv,@function
        .size           _Z6kernelv,(.L_x_2 - _Z6kernelv)
        .other          _Z6kernelv,@"STO_CUDA_ENTRY STV_DEFAULT"
_Z6kernelv:
.text._Z6kernelv:
[----:B------:R-:W0:Y:S01]  /*0000*/  LDC R1, c[0x0][0x37c] ;  /* 0x0000df00ff017b82 */ /* 0x000e220000000800 */
[----:B------:R-:W1:Y:S01]  /*0010*/  S2R R8, SR_CTAID.X ;  /* 0x0000000000087919 */ /* 0x000e620000002500 */
[----:B------:R-:W2:Y:S06]  /*0020*/  LDCU UR5, c[0x0][0x2fc] ;  /* 0x00005f80ff0577ac */ /* 0x000eac0008000800 */
[----:B------:R-:W1:Y:S01]  /*0030*/  LDC R11, c[0x0][0x370] ;  /* 0x0000dc00ff0b7b82 */ /* 0x000e620000000800 */
[----:B0-----:R-:W-:Y:S01]  /*0040*/  VIADD R1, R1, 0xffffffd0 ;  /* 0xffffffd001017836 */ /* 0x001fe20000000000 */
[----:B------:R-:W1:Y:S01]  /*0050*/  S2R R9, SR_CTAID.Y ;  /* 0x0000000000097919 */ /* 0x000e620000002600 */
[----:B------:R-:W-:Y:S01]  /*0060*/  MOV R0, 0x0 ;  /* 0x0000000000007802 */ /* 0x000fe20000000f00 */
[----:B------:R-:W0:Y:S01]  /*0070*/  LDCU UR4, c[0x0][0x2f8] ;  /* 0x00005f00ff0477ac */ /* 0x000e220008000800 */
[----:B------:R-:W1:Y:S03]  /*0080*/  S2R R10, SR_CTAID.Z ;  /* 0x00000000000a7919 */ /* 0x000e660000002700 */
[----:B------:R-:W3:Y:S01]  /*0090*/  LDC R12, c[0x0][0x374] ;  /* 0x0000dd00ff0c7b82 */ /* 0x000ee20000000800 */
[----:B------:R-:W4:Y:S01]  /*00a0*/  LDCU.64 UR6, c[0x4][0x8] ;  /* 0x01000100ff0677ac */ /* 0x000f220008000a00 */
[----:B------:R-:W3:Y:S01]  /*00b0*/  S2R R14, SR_TID.X ;  /* 0x00000000000e7919 */ /* 0x000ee20000002100 */
[----:B------:R-:W3:Y:S05]  /*00c0*/  S2R R15, SR_TID.Y ;  /* 0x00000000000f7919 */ /* 0x000eea0000002200 */
[----:B------:R-:W3:Y:S01]  /*00d0*/  LDC R13, c[0x0][0x378] ;  /* 0x0000de00ff0d7b82 */ /* 0x000ee20000000800 */
[----:B------:R-:W5:Y:S01]  /*00e0*/  S2R R16, SR_TID.Z ;  /* 0x0000000000107919 */ /* 0x000f620000002300 */
[----:B0-----:R-:W-:-:S06]  /*00f0*/  IADD3 R6, P0, PT, R1, UR4, RZ ;  /* 0x0000000401067c10 */ /* 0x001fcc000ff1e0ff */
[----:B------:R-:W5:Y:S01]  /*0100*/  LDC R17, c[0x0][0x360] ;  /* 0x0000d800ff117b82 */ /* 0x000f620000000800 */
[----:B----4-:R-:W-:Y:S01]  /*0110*/  IMAD.U32 R4, RZ, RZ, UR6 ;  /* 0x00000006ff047e24 */ /* 0x010fe2000f8e00ff */
[----:B------:R-:W-:Y:S01]  /*0120*/  MOV R5, UR7 ;  /* 0x0000000700057c02 */ /* 0x000fe20008000f00 */
[----:B--2---:R-:W-:-:S05]  /*0130*/  IMAD.X R7, RZ, RZ, UR5, P0 ;  /* 0x00000005ff077e24 */ /* 0x004fca00080e06ff */
[----:B------:R-:W5:Y:S01]  /*0140*/  LDC R18, c[0x0][0x364] ;  /* 0x0000d900ff127b82 */ /* 0x000f620000000800 */
[----:B-1----:R0:W-:Y:S07]  /*0150*/  STL.128 [R1], R8 ;  /* 0x0000000801007387 */ /* 0x0021ee0000100c00 */
[----:B------:R-:W5:Y:S01]  /*0160*/  LDC R19, c[0x0][0x368] ;  /* 0x0000da00ff137b82 */ /* 0x000f620000000800 */
[----:B---3--:R0:W-:Y:S07]  /*0170*/  STL.128 [R1+0x10], R12 ;  /* 0x0000100c01007387 */ /* 0x0081ee0000100c00 */
[----:B------:R0:W1:Y:S01]  /*0180*/  LDC.64 R2, c[0x4][R0] ;  /* 0x0100000000027b82 */ /* 0x0000620000000a00 */
[----:B-----5:R0:W-:Y:S02]  /*0190*/  STL.128 [R1+0x20], R16 ;  /* 0x0000201001007387 */ /* 0x0201e40000100c00 */
[----:B------:R-:W-:-:S07]  /*01a0*/  LEPC R20, `(.L_x_0) ;  /* 0x000000001014794e */ /* 0x000fce0000000000 */
[----:B01----:R-:W-:Y:S05]  /*01b0*/  CALL.ABS.NOINC R2 ;  /* 0x0000000002007343 */ /* 0x003fea0003c00000 */
.L_x_0:
[----:B------:R-:W-:Y:S05]  /*01c0*/  EXIT ;  /* 0x000000000000794d */ /* 0x000fea0003800000 */
.L_x_1:
[----:B------:R-:W-:-:S00]  /*01d0*/  BRA `(.L_x_1) ;  /* 0xfffffffc00fc7947 */ /* 0x000fc0000383ffff */
[----:B------:R-:W-:-:S00]  /*01e0*/  NOP ;  /* 0x0000000000007918 */ /* 0x000fc00000000000 */
        /* <DEDUP_REMOVED lines=9> */
.L_x_2:


//--------------------- .nv.global.init           --------------------------
	.section	.nv.global.init,"aw",@progbits
.nv.global.init:
	.type		$str,@object
	.size		$str,(.L_0 - $str)
$str:
        /*0000*/ 	.byte	0x42, 0x6c, 0x6f, 0x63, 0x6b, 0x20, 0x28, 0x25, 0x64, 0x2c, 0x25, 0x64, 0x2c, 0x25, 0x64, 0x29
        /*0010*/ 	.byte	0x20, 0x6f, 0x66, 0x20, 0x28, 0x25, 0x64, 0x2c, 0x25, 0x64, 0x2c, 0x25, 0x64, 0x29, 0x2c, 0x20
        /*0020*/ 	.byte	0x54, 0x68, 0x72, 0x65, 0x61, 0x64, 0x20, 0x28, 0x25, 0x64, 0x2c, 0x25, 0x64, 0x2c, 0x25, 0x64
        /*0030*/ 	.byte	0x29, 0x20, 0x6f, 0x66, 0x20, 0x28, 0x25, 0x64, 0x2c, 0x25, 0x64, 0x2c, 0x25, 0x64, 0x29, 0x0a
        /*0040*/ 	.byte	0x00
.L_0:


//--------------------- .nv.shared.reserved.0     --------------------------
	.section	.nv.shared.reserved.0,"aw",@nobits
	.weak		__nv_reservedSMEM_offset_0_alias
	.size		__nv_reservedSMEM_offset_0_alias, 0, 64
	.other		__nv_reservedSMEM_offset_0_alias,@"STO_CUDA_RESERVED_SHARED STV_DEFAULT"
__nv_reservedSMEM_offset_0_alias:
	.zero		0
	.zero		64


//--------------------- .nv.constant0._Z6kernelv  --------------------------
	.section	.nv.constant0._Z6kernelv,"a",@progbits
	.sectionflags	@""
	.align	4
.nv.constant0._Z6kernelv:
	.zero		896


//--------------------- SYMBOLS --------------------------

	.type		.nv.reservedSmem.offset0,@object
	.size		.nv.reservedSmem.offset0,0x4
	.type		vprintf,@function
